//
// Generated by NVIDIA NVVM Compiler
//
// Compiler Build ID: CL-36424714
// Cuda compilation tools, release 13.0, V13.0.88
// Based on NVVM 20.0.0
//

.version 9.0
.target sm_100
.address_size 64

	// .globl	_Z6solverPiS_PlS_

.visible .entry _Z6solverPiS_PlS_(
	.param .u64 .ptr .align 1 _Z6solverPiS_PlS__param_0,
	.param .u64 .ptr .align 1 _Z6solverPiS_PlS__param_1,
	.param .u64 .ptr .align 1 _Z6solverPiS_PlS__param_2,
	.param .u64 .ptr .align 1 _Z6solverPiS_PlS__param_3
)
{
	.local .align 4 .b8 	__local_depot0[100];
	.reg .b64 	%SP;
	.reg .b64 	%SPL;
	.reg .pred 	%p<96>;
	.reg .b16 	%rs<27>;
	.reg .b32 	%r<160>;
	.reg .b64 	%rd<40>;

	mov.u64 	%SPL, __local_depot0;
	ld.param.u64 	%rd11, [_Z6solverPiS_PlS__param_0];
	ld.param.u64 	%rd9, [_Z6solverPiS_PlS__param_1];
	ld.param.u64 	%rd10, [_Z6solverPiS_PlS__param_2];
	ld.param.u64 	%rd12, [_Z6solverPiS_PlS__param_3];
	cvta.to.global.u64 	%rd1, %rd11;
	cvta.to.global.u64 	%rd13, %rd12;
	add.u64 	%rd2, %SPL, 0;
	mov.u32 	%r38, %ctaid.x;
	mov.u32 	%r39, %ntid.x;
	mov.u32 	%r40, %tid.x;
	mad.lo.s32 	%r1, %r38, %r39, %r40;
	ld.global.u32 	%r41, [%rd13];
	setp.ge.s32 	%p2, %r1, %r41;
	@%p2 bra 	$L__BB0_48;
	cvta.to.global.u64 	%rd15, %rd10;
	mul.wide.s32 	%rd16, %r1, 8;
	add.s64 	%rd17, %rd15, %rd16;
	ld.global.u64 	%rd18, [%rd17+8];
	ld.global.u64 	%rd19, [%rd17];
	cvt.u32.u64 	%r43, %rd19;
	cvt.u32.u64 	%r44, %rd18;
	sub.s32 	%r2, %r44, %r43;
	shl.b32 	%r3, %r43, 2;
	mul.lo.s32 	%r4, %r1, 25;
	mul.wide.s32 	%rd20, %r4, 4;
	add.s64 	%rd3, %rd1, %rd20;
	ld.global.u32 	%r45, [%rd3];
	setp.eq.s32 	%p3, %r45, -1;
	selp.u32 	%r46, 1, 0, %p3;
	st.local.u32 	[%rd2], %r46;
	ld.global.u32 	%r47, [%rd3+4];
	setp.eq.s32 	%p4, %r47, -1;
	selp.u32 	%r48, 1, 0, %p4;
	st.local.u32 	[%rd2+4], %r48;
	ld.global.u32 	%r49, [%rd3+8];
	setp.eq.s32 	%p5, %r49, -1;
	selp.u32 	%r50, 1, 0, %p5;
	st.local.u32 	[%rd2+8], %r50;
	ld.global.u32 	%r51, [%rd3+12];
	setp.eq.s32 	%p6, %r51, -1;
	selp.u32 	%r52, 1, 0, %p6;
	st.local.u32 	[%rd2+12], %r52;
	ld.global.u32 	%r53, [%rd3+16];
	setp.eq.s32 	%p7, %r53, -1;
	selp.u32 	%r54, 1, 0, %p7;
	st.local.u32 	[%rd2+16], %r54;
	ld.global.u32 	%r55, [%rd3+20];
	setp.eq.s32 	%p8, %r55, -1;
	selp.u32 	%r56, 1, 0, %p8;
	st.local.u32 	[%rd2+20], %r56;
	ld.global.u32 	%r57, [%rd3+24];
	setp.eq.s32 	%p9, %r57, -1;
	selp.u32 	%r58, 1, 0, %p9;
	st.local.u32 	[%rd2+24], %r58;
	ld.global.u32 	%r59, [%rd3+28];
	setp.eq.s32 	%p10, %r59, -1;
	selp.u32 	%r60, 1, 0, %p10;
	st.local.u32 	[%rd2+28], %r60;
	ld.global.u32 	%r61, [%rd3+32];
	setp.eq.s32 	%p11, %r61, -1;
	selp.u32 	%r62, 1, 0, %p11;
	st.local.u32 	[%rd2+32], %r62;
	ld.global.u32 	%r63, [%rd3+36];
	setp.eq.s32 	%p12, %r63, -1;
	selp.u32 	%r64, 1, 0, %p12;
	st.local.u32 	[%rd2+36], %r64;
	ld.global.u32 	%r65, [%rd3+40];
	setp.eq.s32 	%p13, %r65, -1;
	selp.u32 	%r66, 1, 0, %p13;
	st.local.u32 	[%rd2+40], %r66;
	ld.global.u32 	%r67, [%rd3+44];
	setp.eq.s32 	%p14, %r67, -1;
	selp.u32 	%r68, 1, 0, %p14;
	st.local.u32 	[%rd2+44], %r68;
	ld.global.u32 	%r69, [%rd3+48];
	setp.eq.s32 	%p15, %r69, -1;
	selp.u32 	%r70, 1, 0, %p15;
	st.local.u32 	[%rd2+48], %r70;
	ld.global.u32 	%r71, [%rd3+52];
	setp.eq.s32 	%p16, %r71, -1;
	selp.u32 	%r72, 1, 0, %p16;
	st.local.u32 	[%rd2+52], %r72;
	ld.global.u32 	%r73, [%rd3+56];
	setp.eq.s32 	%p17, %r73, -1;
	selp.u32 	%r74, 1, 0, %p17;
	st.local.u32 	[%rd2+56], %r74;
	ld.global.u32 	%r75, [%rd3+60];
	setp.eq.s32 	%p18, %r75, -1;
	selp.u32 	%r76, 1, 0, %p18;
	st.local.u32 	[%rd2+60], %r76;
	ld.global.u32 	%r77, [%rd3+64];
	setp.eq.s32 	%p19, %r77, -1;
	selp.u32 	%r78, 1, 0, %p19;
	st.local.u32 	[%rd2+64], %r78;
	ld.global.u32 	%r79, [%rd3+68];
	setp.eq.s32 	%p20, %r79, -1;
	selp.u32 	%r80, 1, 0, %p20;
	st.local.u32 	[%rd2+68], %r80;
	ld.global.u32 	%r81, [%rd3+72];
	setp.eq.s32 	%p21, %r81, -1;
	selp.u32 	%r82, 1, 0, %p21;
	st.local.u32 	[%rd2+72], %r82;
	ld.global.u32 	%r83, [%rd3+76];
	setp.eq.s32 	%p22, %r83, -1;
	selp.u32 	%r84, 1, 0, %p22;
	st.local.u32 	[%rd2+76], %r84;
	ld.global.u32 	%r85, [%rd3+80];
	setp.eq.s32 	%p23, %r85, -1;
	selp.u32 	%r86, 1, 0, %p23;
	st.local.u32 	[%rd2+80], %r86;
	ld.global.u32 	%r87, [%rd3+84];
	setp.eq.s32 	%p24, %r87, -1;
	selp.u32 	%r88, 1, 0, %p24;
	st.local.u32 	[%rd2+84], %r88;
	ld.global.u32 	%r89, [%rd3+88];
	setp.eq.s32 	%p25, %r89, -1;
	selp.u32 	%r90, 1, 0, %p25;
	st.local.u32 	[%rd2+88], %r90;
	ld.global.u32 	%r91, [%rd3+92];
	setp.eq.s32 	%p26, %r91, -1;
	selp.u32 	%r92, 1, 0, %p26;
	st.local.u32 	[%rd2+92], %r92;
	ld.global.u32 	%r93, [%rd3+96];
	setp.eq.s32 	%p27, %r93, -1;
	selp.u32 	%r94, 1, 0, %p27;
	st.local.u32 	[%rd2+96], %r94;
	add.s32 	%r5, %r4, -6;
	sub.s32 	%r6, %r43, %r44;
	cvta.to.global.u64 	%rd21, %rd9;
	add.s64 	%rd4, %rd21, 12;
	mov.b32 	%r159, 0;
	mov.b16 	%rs24, 1;
$L__BB0_2:
	mul.wide.s32 	%rd22, %r159, 4;
	add.s64 	%rd5, %rd2, %rd22;
	ld.local.u32 	%r150, [%rd5];
	setp.eq.s32 	%p28, %r150, 0;
	@%p28 bra 	$L__BB0_46;
	setp.gt.s32 	%p29, %r150, 5;
	and.b16  	%rs6, %rs24, 255;
	setp.eq.s16 	%p30, %rs6, 0;
	mov.b32 	%r155, 1;
	or.pred  	%p31, %p29, %p30;
	@%p31 bra 	$L__BB0_36;
	mul.hi.s32 	%r96, %r159, 1717986919;
	shr.u32 	%r97, %r96, 31;
	shr.s32 	%r98, %r96, 1;
	add.s32 	%r99, %r98, %r97;
	mul.lo.s32 	%r100, %r99, 5;
	sub.s32 	%r9, %r159, %r100;
	add.s32 	%r101, %r159, %r4;
	sub.s32 	%r102, %r101, %r9;
	mul.wide.s32 	%rd23, %r102, 4;
	add.s64 	%rd6, %rd1, %rd23;
	add.s32 	%r103, %r9, %r4;
	mul.wide.s32 	%rd24, %r103, 4;
	add.s64 	%rd7, %rd1, %rd24;
$L__BB0_5:
	mov.u32 	%r10, %r150;
	setp.eq.s32 	%p32, %r9, 0;
	add.s32 	%r150, %r10, 1;
	@%p32 bra 	$L__BB0_8;
	ld.global.u32 	%r104, [%rd6];
	setp.eq.s32 	%p34, %r10, %r104;
	mov.b16 	%rs24, 1;
	mov.pred 	%p95, -1;
	@%p34 bra 	$L__BB0_34;
	setp.eq.s32 	%p35, %r9, 1;
	@%p35 bra 	$L__BB0_10;
$L__BB0_8:
	ld.global.u32 	%r105, [%rd6+4];
	setp.eq.s32 	%p37, %r10, %r105;
	mov.b16 	%rs24, 1;
	mov.pred 	%p95, -1;
	@%p37 bra 	$L__BB0_34;
	setp.eq.s32 	%p38, %r9, 2;
	@%p38 bra 	$L__BB0_12;
$L__BB0_10:
	ld.global.u32 	%r106, [%rd6+8];
	setp.eq.s32 	%p40, %r10, %r106;
	mov.b16 	%rs24, 1;
	mov.pred 	%p95, -1;
	@%p40 bra 	$L__BB0_34;
	setp.eq.s32 	%p41, %r9, 3;
	@%p41 bra 	$L__BB0_14;
$L__BB0_12:
	ld.global.u32 	%r107, [%rd6+12];
	setp.eq.s32 	%p43, %r10, %r107;
	mov.b16 	%rs24, 1;
	mov.pred 	%p95, -1;
	@%p43 bra 	$L__BB0_34;
	setp.eq.s32 	%p44, %r9, 4;
	@%p44 bra 	$L__BB0_15;
$L__BB0_14:
	ld.global.u32 	%r108, [%rd6+16];
	setp.eq.s32 	%p46, %r10, %r108;
	mov.b16 	%rs24, 1;
	mov.pred 	%p95, -1;
	@%p46 bra 	$L__BB0_34;
$L__BB0_15:
	add.s32 	%r109, %r159, 4;
	setp.lt.u32 	%p47, %r109, 9;
	@%p47 bra 	$L__BB0_17;
	ld.global.u32 	%r110, [%rd7];
	setp.eq.s32 	%p49, %r10, %r110;
	mov.b16 	%rs24, 1;
	mov.pred 	%p95, -1;
	@%p49 bra 	$L__BB0_34;
$L__BB0_17:
	add.s32 	%r111, %r159, -5;
	setp.lt.u32 	%p50, %r111, 5;
	@%p50 bra 	$L__BB0_19;
	ld.global.u32 	%r112, [%rd7+20];
	setp.eq.s32 	%p52, %r10, %r112;
	mov.b16 	%rs24, 1;
	mov.pred 	%p95, -1;
	@%p52 bra 	$L__BB0_34;
$L__BB0_19:
	add.s32 	%r113, %r159, -10;
	setp.lt.u32 	%p53, %r113, 5;
	@%p53 bra 	$L__BB0_21;
	ld.global.u32 	%r114, [%rd7+40];
	setp.eq.s32 	%p55, %r10, %r114;
	mov.b16 	%rs24, 1;
	mov.pred 	%p95, -1;
	@%p55 bra 	$L__BB0_34;
$L__BB0_21:
	add.s32 	%r115, %r159, -15;
	setp.lt.u32 	%p56, %r115, 5;
	@%p56 bra 	$L__BB0_23;
	ld.global.u32 	%r116, [%rd7+60];
	setp.eq.s32 	%p58, %r10, %r116;
	mov.b16 	%rs24, 1;
	mov.pred 	%p95, -1;
	@%p58 bra 	$L__BB0_34;
$L__BB0_23:
	add.s32 	%r117, %r159, -20;
	setp.lt.u32 	%p59, %r117, 5;
	@%p59 bra 	$L__BB0_25;
	ld.global.u32 	%r118, [%rd7+80];
	setp.eq.s32 	%p61, %r10, %r118;
	mov.b16 	%rs24, 1;
	mov.pred 	%p95, -1;
	@%p61 bra 	$L__BB0_34;
$L__BB0_25:
	setp.lt.s32 	%p63, %r2, 1;
	mul.wide.s32 	%rd25, %r159, 4;
	add.s64 	%rd26, %rd3, %rd25;
	st.global.u32 	[%rd26], %r10;
	mov.b16 	%rs17, 0;
	mov.pred 	%p62, 0;
	mov.pred 	%p95, %p62;
	mov.u16 	%rs24, %rs17;
	@%p63 bra 	$L__BB0_34;
	mov.u32 	%r151, %r3;
	mov.u32 	%r152, %r6;
$L__BB0_27:
	mul.wide.s32 	%rd27, %r151, 4;
	add.s64 	%rd8, %rd4, %rd27;
	ld.global.u32 	%r119, [%rd8+-12];
	ld.global.u32 	%r120, [%rd8+-8];
	mad.lo.s32 	%r121, %r119, 5, %r120;
	add.s32 	%r14, %r121, -6;
	setp.eq.s32 	%p64, %r14, %r159;
	@%p64 bra 	$L__BB0_29;
	ld.global.u32 	%r122, [%rd8+-4];
	ld.global.u32 	%r123, [%rd8];
	mad.lo.s32 	%r124, %r122, 5, %r123;
	add.s32 	%r125, %r124, -6;
	setp.ne.s32 	%p65, %r125, %r159;
	@%p65 bra 	$L__BB0_33;
$L__BB0_29:
	add.s32 	%r126, %r14, %r4;
	mul.wide.s32 	%rd28, %r126, 4;
	add.s64 	%rd29, %rd1, %rd28;
	ld.global.u32 	%r15, [%rd29];
	setp.ne.s32 	%p66, %r15, -1;
	@%p66 bra 	$L__BB0_31;
	ld.global.u32 	%r154, [%rd8+-4];
	ld.global.u32 	%r153, [%rd8];
	bra.uni 	$L__BB0_32;
$L__BB0_31:
	ld.global.u32 	%r154, [%rd8+-4];
	ld.global.u32 	%r153, [%rd8];
	mad.lo.s32 	%r127, %r154, 5, %r5;
	add.s32 	%r128, %r127, %r153;
	mul.wide.s32 	%rd30, %r128, 4;
	add.s64 	%rd31, %rd1, %rd30;
	ld.global.u32 	%r129, [%rd31];
	setp.ne.s32 	%p68, %r129, -1;
	setp.lt.s32 	%p69, %r15, %r129;
	and.pred  	%p70, %p68, %p69;
	setp.eq.s32 	%p71, %r15, 1;
	or.pred  	%p72, %p70, %p71;
	mov.b16 	%rs24, 1;
	mov.pred 	%p95, -1;
	@%p72 bra 	$L__BB0_34;
$L__BB0_32:
	mad.lo.s32 	%r130, %r154, 5, %r5;
	add.s32 	%r131, %r130, %r153;
	mul.wide.s32 	%rd32, %r131, 4;
	add.s64 	%rd33, %rd1, %rd32;
	ld.global.u32 	%r132, [%rd33];
	setp.eq.s32 	%p74, %r132, 5;
	mov.b16 	%rs24, 1;
	mov.pred 	%p95, -1;
	@%p74 bra 	$L__BB0_34;
$L__BB0_33:
	add.s32 	%r152, %r152, 1;
	setp.ne.s32 	%p76, %r152, 0;
	add.s32 	%r151, %r151, 4;
	mov.pred 	%p95, %p62;
	mov.u16 	%rs24, %rs17;
	@%p76 bra 	$L__BB0_27;
$L__BB0_34:
	setp.lt.s32 	%p77, %r10, 5;
	and.pred  	%p78, %p77, %p95;
	@%p78 bra 	$L__BB0_5;
	st.local.u32 	[%rd5], %r150;
	setp.ne.s32 	%p79, %r150, 0;
	selp.u32 	%r155, 1, 0, %p79;
$L__BB0_36:
	and.b16  	%rs21, %rs24, 255;
	setp.eq.s16 	%p80, %rs21, 0;
	@%p80 bra 	$L__BB0_49;
	setp.gt.s32 	%p81, %r159, 24;
	@%p81 bra 	$L__BB0_44;
	sub.s32 	%r133, 1, %r159;
	and.b32  	%r26, %r133, 3;
	setp.eq.s32 	%p82, %r26, 0;
	mov.u32 	%r156, %r159;
	@%p82 bra 	$L__BB0_42;
	st.local.u32 	[%rd5], %r155;
	add.s32 	%r156, %r159, 1;
	setp.eq.s32 	%p83, %r26, 1;
	@%p83 bra 	$L__BB0_42;
	ld.local.u32 	%r134, [%rd5+4];
	setp.ne.s32 	%p84, %r134, 0;
	selp.u32 	%r135, 1, 0, %p84;
	st.local.u32 	[%rd5+4], %r135;
	add.s32 	%r156, %r159, 2;
	setp.eq.s32 	%p85, %r26, 2;
	@%p85 bra 	$L__BB0_42;
	ld.local.u32 	%r136, [%rd5+8];
	setp.ne.s32 	%p86, %r136, 0;
	selp.u32 	%r137, 1, 0, %p86;
	st.local.u32 	[%rd5+8], %r137;
	add.s32 	%r156, %r159, 3;
$L__BB0_42:
	add.s32 	%r138, %r159, -22;
	setp.lt.u32 	%p87, %r138, 3;
	@%p87 bra 	$L__BB0_44;
$L__BB0_43:
	mul.wide.s32 	%rd34, %r156, 4;
	add.s64 	%rd35, %rd2, %rd34;
	ld.local.u32 	%r139, [%rd35];
	setp.ne.s32 	%p88, %r139, 0;
	selp.u32 	%r140, 1, 0, %p88;
	st.local.u32 	[%rd35], %r140;
	ld.local.u32 	%r141, [%rd35+4];
	setp.ne.s32 	%p89, %r141, 0;
	selp.u32 	%r142, 1, 0, %p89;
	st.local.u32 	[%rd35+4], %r142;
	ld.local.u32 	%r143, [%rd35+8];
	setp.ne.s32 	%p90, %r143, 0;
	selp.u32 	%r144, 1, 0, %p90;
	st.local.u32 	[%rd35+8], %r144;
	ld.local.u32 	%r145, [%rd35+12];
	setp.ne.s32 	%p91, %r145, 0;
	selp.u32 	%r146, 1, 0, %p91;
	st.local.u32 	[%rd35+12], %r146;
	add.s32 	%r156, %r156, 4;
	setp.ne.s32 	%p92, %r156, 25;
	@%p92 bra 	$L__BB0_43;
$L__BB0_44:
	mul.wide.s32 	%rd36, %r159, 4;
	add.s64 	%rd37, %rd3, %rd36;
	mov.b32 	%r147, -1;
	st.global.u32 	[%rd37], %r147;
	mov.u32 	%r158, %r159;
$L__BB0_45:
	add.s32 	%r159, %r158, -1;
	mul.wide.s32 	%rd38, %r158, 4;
	add.s64 	%rd39, %rd2, %rd38;
	ld.local.u32 	%r148, [%rd39+-4];
	setp.eq.s32 	%p93, %r148, 0;
	mov.u32 	%r158, %r159;
	@%p93 bra 	$L__BB0_45;
	bra.uni 	$L__BB0_47;
$L__BB0_46:
	add.s32 	%r159, %r159, 1;
$L__BB0_47:
	setp.lt.s32 	%p94, %r159, 25;
	@%p94 bra 	$L__BB0_2;
$L__BB0_48:
	ret;
$L__BB0_49:
	add.s32 	%r159, %r159, 1;
	mov.b16 	%rs24, 1;
	bra.uni 	$L__BB0_47;

}


// ===== COMPILED SASS (sm_100) =====

	.target	sm_100

	.elftype	@"ET_EXEC"


//--------------------- .note.nv.tkinfo           --------------------------
	.section	.note.nv.tkinfo,"",@"SHT_NOTE"
	.sectionflags	@"SHF_NOTE_NV_TKINFO"
	.tkinfo
        /*0018*/ 	.word	0x00000002
        /*0030*/ 	.string	""
        /*0030*/ 	.string	"ptxas"
        /*0030*/ 	.string	"Cuda compilation tools, release 13.0, V13.0.88"
        /*0030*/ 	.string	"Build cuda_13.0.r13.0/compiler.36424714_0"
        /*0030*/ 	.string	"-arch sm_100 -m 64 "



//--------------------- .note.nv.cuinfo           --------------------------
	.section	.note.nv.cuinfo,"",@"SHT_NOTE"
	.sectionflags	@"SHF_NOTE_NV_CUINFO"
        /*0018*/ 	.short	0x0002
        /*001a*/ 	.short	0x0064
        /*001c*/ 	.short	0x0082
	.zero		2


//--------------------- .nv.info                  --------------------------
	.section	.nv.info,"",@"SHT_CUDA_INFO"
	.align	4


	//----- nvinfo : EIATTR_REGCOUNT
	.align		4
        /*0000*/ 	.byte	0x04, 0x2f
        /*0002*/ 	.short	(.L_1 - .L_0)
	.align		4
.L_0:
        /*0004*/ 	.word	index@(_Z6solverPiS_PlS_)
        /*0008*/ 	.word	0x00000020


	//----- nvinfo : EIATTR_FRAME_SIZE
	.align		4
.L_1:
        /*000c*/ 	.byte	0x04, 0x11
        /*000e*/ 	.short	(.L_3 - .L_2)
	.align		4
.L_2:
        /*0010*/ 	.word	index@(_Z6solverPiS_PlS_)
        /*0014*/ 	.word	0x00000068


	//----- nvinfo : EIATTR_MIN_STACK_SIZE
	.align		4
.L_3:
        /*0018*/ 	.byte	0x04, 0x12
        /*001a*/ 	.short	(.L_5 - .L_4)
	.align		4
.L_4:
        /*001c*/ 	.word	index@(_Z6solverPiS_PlS_)
        /*0020*/ 	.word	0x00000068
.L_5:


//--------------------- .nv.compat                --------------------------
	.section	.nv.compat,"",@"SHT_CUDA_COMPAT_INFO"
	.align	4
        /*0000*/ 	.byte	0x02, 0x09, 0x00, 0x00, 0x02, 0x02, 0x01, 0x00, 0x02, 0x05, 0x05, 0x00, 0x03, 0x07, 0x01, 0x01
        /*0010*/ 	.byte	0x02, 0x03, 0x00, 0x00, 0x02, 0x06, 0x01, 0x00, 0x04, 0x0b, 0x08, 0x00, 0x09, 0x00, 0x00, 0x00
        /*0020*/ 	.byte	0x00, 0x00, 0x00, 0x00


//--------------------- .nv.info._Z6solverPiS_PlS_ --------------------------
	.section	.nv.info._Z6solverPiS_PlS_,"",@"SHT_CUDA_INFO"
	.sectionflags	@""
	.align	4


	//----- nvinfo : EIATTR_CUDA_API_VERSION
	.align		4
        /*0000*/ 	.byte	0x04, 0x37
        /*0002*/ 	.short	(.L_7 - .L_6)
.L_6:
        /*0004*/ 	.word	0x00000082


	//----- nvinfo : EIATTR_KPARAM_INFO
	.align		4
.L_7:
        /*0008*/ 	.byte	0x04, 0x17
        /*000a*/ 	.short	(.L_9 - .L_8)
.L_8:
        /*000c*/ 	.word	0x00000000
        /*0010*/ 	.short	0x0003
        /*0012*/ 	.short	0x0018
        /*0014*/ 	.byte	0x00, 0xf5, 0x21, 0x00


	//----- nvinfo : EIATTR_KPARAM_INFO
	.align		4
.L_9:
        /*0018*/ 	.byte	0x04, 0x17
        /*001a*/ 	.short	(.L_11 - .L_10)
.L_10:
        /*001c*/ 	.word	0x00000000
        /*0020*/ 	.short	0x0002
        /*0022*/ 	.short	0x0010
        /*0024*/ 	.byte	0x00, 0xf5, 0x21, 0x00


	//----- nvinfo : EIATTR_KPARAM_INFO
	.align		4
.L_11:
        /*0028*/ 	.byte	0x04, 0x17
        /*002a*/ 	.short	(.L_13 - .L_12)
.L_12:
        /*002c*/ 	.word	0x00000000
        /*0030*/ 	.short	0x0001
        /*0032*/ 	.short	0x0008
        /*0034*/ 	.byte	0x00, 0xf5, 0x21, 0x00


	//----- nvinfo : EIATTR_KPARAM_INFO
	.align		4
.L_13:
        /*0038*/ 	.byte	0x04, 0x17
        /*003a*/ 	.short	(.L_15 - .L_14)
.L_14:
        /*003c*/ 	.word	0x00000000
        /*0040*/ 	.short	0x0000
        /*0042*/ 	.short	0x0000
        /*0044*/ 	.byte	0x00, 0xf5, 0x21, 0x00


	//----- nvinfo : EIATTR_SPARSE_MMA_MASK
	.align		4
.L_15:
        /*0048*/ 	.byte	0x03, 0x50
        /*004a*/ 	.short	0x0000


	//----- nvinfo : EIATTR_MAXREG_COUNT
	.align		4
        /*004c*/ 	.byte	0x03, 0x1b
        /*004e*/ 	.short	0x00ff


	//----- nvinfo : EIATTR_MERCURY_ISA_VERSION
	.align		4
        /*0050*/ 	.byte	0x03, 0x5f
        /*0052*/ 	.short	0x0101


	//----- nvinfo : EIATTR_VRC_CTA_INIT_COUNT
	.align		4
        /*0054*/ 	.byte	0x02, 0x4a
	.zero		1
	.zero		1


	//----- nvinfo : EIATTR_EXIT_INSTR_OFFSETS
	.align		4
        /*0058*/ 	.byte	0x04, 0x1c
        /*005a*/ 	.short	(.L_17 - .L_16)


	//   ....[0]....
.L_16:
        /*005c*/ 	.word	0x000000a0


	//   ....[1]....
        /*0060*/ 	.word	0x000017c0


	//----- nvinfo : EIATTR_CRS_STACK_SIZE
	.align		4
.L_17:
        /*0064*/ 	.byte	0x04, 0x1e
        /*0066*/ 	.short	(.L_19 - .L_18)
.L_18:
        /*0068*/ 	.word	0x00000000


	//----- nvinfo : EIATTR_CBANK_PARAM_SIZE
	.align		4
.L_19:
        /*006c*/ 	.byte	0x03, 0x19
        /*006e*/ 	.short	0x0020


	//----- nvinfo : EIATTR_PARAM_CBANK
	.align		4
        /*0070*/ 	.byte	0x04, 0x0a
        /*0072*/ 	.short	(.L_21 - .L_20)
	.align		4
.L_20:
        /*0074*/ 	.word	index@(.nv.constant0._Z6solverPiS_PlS_)
        /*0078*/ 	.short	0x0380
        /*007a*/ 	.short	0x0020


	//----- nvinfo : EIATTR_SW_WAR
	.align		4
.L_21:
        /*007c*/ 	.byte	0x04, 0x36
        /*007e*/ 	.short	(.L_23 - .L_22)
.L_22:
        /*0080*/ 	.word	0x00000008
.L_23:


//--------------------- .nv.callgraph             --------------------------
	.section	.nv.callgraph,"",@"SHT_CUDA_CALLGRAPH"
	.align	4
	.sectionentsize	8
	.align		4
        /*0000*/ 	.word	0x00000000
	.align		4
        /*0004*/ 	.word	0xffffffff
	.align		4
        /*0008*/ 	.word	0x00000000
	.align		4
        /*000c*/ 	.word	0xfffffffe
	.align		4
        /*0010*/ 	.word	0x00000000
	.align		4
        /*0014*/ 	.word	0xfffffffd
	.align		4
        /*0018*/ 	.word	0x00000000
	.align		4
        /*001c*/ 	.word	0xfffffffc


//--------------------- .text._Z6solverPiS_PlS_   --------------------------
	.section	.text._Z6solverPiS_PlS_,"ax",@progbits
	.align	128
        .global         _Z6solverPiS_PlS_
        .type           _Z6solverPiS_PlS_,@function
        .size           _Z6solverPiS_PlS_,(.L_x_41 - _Z6solverPiS_PlS_)
        .other          _Z6solverPiS_PlS_,@"STO_CUDA_ENTRY STV_DEFAULT"
_Z6solverPiS_PlS_:
.text._Z6solverPiS_PlS_:
[----:B------:R-:W0:Y:S08]  /*0000*/  LDC R1, c[0x0][0x37c] ;  /* 0x0000df00ff017b82 */ /* 0x000e300000000800 */
[----:B------:R-:W1:Y:S01]  /*0010*/  LDC.64 R2, c[0x0][0x398] ;  /* 0x0000e600ff027b82 */ /* 0x000e620000000a00 */
[----:B------:R-:W1:Y:S01]  /*0020*/  LDCU.64 UR6, c[0x0][0x358] ;  /* 0x00006b00ff0677ac */ /* 0x000e620008000a00 */
[----:B0-----:R-:W-:Y:S01]  /*0030*/  VIADD R1, R1, 0xffffff98 ;  /* 0xffffff9801017836 */ /* 0x001fe20000000000 */
[----:B-1----:R-:W2:Y:S05]  /*0040*/  LDG.E R2, desc[UR6][R2.64] ;  /* 0x0000000602027981 */ /* 0x002eaa000c1e1900 */
[----:B------:R-:W0:Y:S01]  /*0050*/  S2UR UR4, SR_CTAID.X ;  /* 0x00000000000479c3 */ /* 0x000e220000002500 */
[----:B------:R-:W0:Y:S07]  /*0060*/  S2R R0, SR_TID.X ;  /* 0x0000000000007919 */ /* 0x000e2e0000002100 */
[----:B------:R-:W0:Y:S02]  /*0070*/  LDC R15, c[0x0][0x360] ;  /* 0x0000d800ff0f7b82 */ /* 0x000e240000000800 */
[----:B0-----:R-:W-:-:S05]  /*0080*/  IMAD R15, R15, UR4, R0 ;  /* 0x000000040f0f7c24 */ /* 0x001fca000f8e0200 */
[----:B--2---:R-:W-:-:S13]  /*0090*/  ISETP.GE.AND P0, PT, R15, R2, PT ;  /* 0x000000020f00720c */ /* 0x004fda0003f06270 */
[----:B------:R-:W-:Y:S05]  /*00a0*/  @P0 EXIT ;  /* 0x000000000000094d */ /* 0x000fea0003800000 */
[----:B------:R-:W0:Y:S01]  /*00b0*/  LDC.64 R18, c[0x0][0x380] ;  /* 0x0000e000ff127b82 */ /* 0x000e220000000a00 */
[----:B------:R-:W-:Y:S01]  /*00c0*/  IMAD R22, R15, 0x19, RZ ;  /* 0x000000190f167824 */ /* 0x000fe200078e02ff */
[----:B------:R-:W1:Y:S06]  /*00d0*/  LDCU.64 UR4, c[0x0][0x388] ;  /* 0x00007100ff0477ac */ /* 0x000e6c0008000a00 */
[----:B------:R-:W2:Y:S01]  /*00e0*/  LDC.64 R12, c[0x0][0x390] ;  /* 0x0000e400ff0c7b82 */ /* 0x000ea20000000a00 */
[----:B0-----:R-:W-:-:S05]  /*00f0*/  IMAD.WIDE R18, R22, 0x4, R18 ;  /* 0x0000000416127825 */ /* 0x001fca00078e0212 */
[----:B------:R-:W3:Y:S04]  /*0100*/  LDG.E R2, desc[UR6][R18.64] ;  /* 0x0000000612027981 */ /* 0x000ee8000c1e1900 */
[----:B------:R-:W4:Y:S04]  /*0110*/  LDG.E R0, desc[UR6][R18.64+0x4] ;  /* 0x0000040612007981 */ /* 0x000f28000c1e1900 */
[----:B------:R-:W5:Y:S04]  /*0120*/  LDG.E R14, desc[UR6][R18.64+0x8] ;  /* 0x00000806120e7981 */ /* 0x000f68000c1e1900 */
[----:B------:R-:W5:Y:S04]  /*0130*/  LDG.E R23, desc[UR6][R18.64+0xc] ;  /* 0x00000c0612177981 */ /* 0x000f68000c1e1900 */
[----:B------:R-:W5:Y:S04]  /*0140*/  LDG.E R4, desc[UR6][R18.64+0x10] ;  /* 0x0000100612047981 */ /* 0x000f68000c1e1900 */
[----:B------:R-:W5:Y:S01]  /*0150*/  LDG.E R5, desc[UR6][R18.64+0x14] ;  /* 0x0000140612057981 */ /* 0x000f62000c1e1900 */
[----:B--2---:R-:W-:-:S03]  /*0160*/  IMAD.WIDE R12, R15, 0x8, R12 ;  /* 0x000000080f0c7825 */ /* 0x004fc600078e020c */
[----:B------:R-:W2:Y:S04]  /*0170*/  LDG.E R11, desc[UR6][R18.64+0x1c] ;  /* 0x00001c06120b7981 */ /* 0x000ea8000c1e1900 */
        /* <DEDUP_REMOVED lines=14> */
[----:B------:R-:W2:Y:S01]  /*0260*/  LDG.E R24, desc[UR6][R18.64+0x60] ;  /* 0x0000600612187981 */ /* 0x000ea2000c1e1900 */
[----:B---3--:R-:W-:-:S02]  /*0270*/  ISETP.NE.AND P0, PT, R2, -0x1, PT ;  /* 0xffffffff0200780c */ /* 0x008fc40003f05270 */
[----:B----4-:R-:W-:Y:S02]  /*0280*/  ISETP.NE.AND P1, PT, R0, -0x1, PT ;  /* 0xffffffff0000780c */ /* 0x010fe40003f25270 */
[----:B------:R-:W-:Y:S01]  /*0290*/  SEL R2, RZ, 0x1, P0 ;  /* 0x00000001ff027807 */ /* 0x000fe20000000000 */
[----:B------:R-:W3:Y:S01]  /*02a0*/  LDG.E R0, desc[UR6][R12.64+0x8] ;  /* 0x000008060c007981 */ /* 0x000ee2000c1e1900 */
[----:B-----5:R-:W-:-:S03]  /*02b0*/  ISETP.NE.AND P0, PT, R14, -0x1, PT ;  /* 0xffffffff0e00780c */ /* 0x020fc60003f05270 */
[----:B------:R-:W4:Y:S01]  /*02c0*/  LDG.E R14, desc[UR6][R18.64+0x44] ;  /* 0x00004406120e7981 */ /* 0x000f22000c1e1900 */
[----:B------:R-:W-:-:S03]  /*02d0*/  SEL R3, RZ, 0x1, P1 ;  /* 0x00000001ff037807 */ /* 0x000fc60000800000 */
[----:B------:R0:W3:Y:S01]  /*02e0*/  LDG.E R13, desc[UR6][R12.64] ;  /* 0x000000060c0d7981 */ /* 0x0000e2000c1e1900 */
[----:B------:R-:W-:-:S03]  /*02f0*/  ISETP.NE.AND P1, PT, R23, -0x1, PT ;  /* 0xffffffff1700780c */ /* 0x000fc60003f25270 */
[----:B------:R-:W5:Y:S04]  /*0300*/  LDG.E R23, desc[UR6][R18.64+0x5c] ;  /* 0x00005c0612177981 */ /* 0x000f68000c1e1900 */
[----:B------:R-:W3:Y:S01]  /*0310*/  LDG.E R12, desc[UR6][R18.64+0x40] ;  /* 0x00004006120c7981 */ /* 0x000ee2000c1e1900 */
[----:B------:R-:W-:Y:S02]  /*0320*/  ISETP.NE.AND P2, PT, R4, -0x1, PT ;  /* 0xffffffff0400780c */ /* 0x000fe40003f45270 */
[----:B------:R-:W-:Y:S01]  /*0330*/  ISETP.NE.AND P3, PT, R5, -0x1, PT ;  /* 0xffffffff0500780c */ /* 0x000fe20003f65270 */
[----:B------:R1:W-:Y:S01]  /*0340*/  STL.64 [R1], R2 ;  /* 0x0000000201007387 */ /* 0x0003e20000100a00 */
[----:B--2---:R-:W-:Y:S02]  /*0350*/  ISETP.NE.AND P6, PT, R11, -0x1, PT ;  /* 0xffffffff0b00780c */ /* 0x004fe40003fc5270 */
[----:B------:R-:W-:-:S02]  /*0360*/  SEL R4, RZ, 0x1, P2 ;  /* 0x00000001ff047807 */ /* 0x000fc40001000000 */
[----:B------:R-:W-:Y:S02]  /*0370*/  SEL R5, RZ, 0x1, P3 ;  /* 0x00000001ff057807 */ /* 0x000fe40001800000 */
[----:B-1----:R-:W-:Y:S02]  /*0380*/  SEL R2, RZ, 0x1, P0 ;  /* 0x00000001ff027807 */ /* 0x002fe40000000000 */
[----:B------:R-:W-:Y:S02]  /*0390*/  SEL R3, RZ, 0x1, P1 ;  /* 0x00000001ff037807 */ /* 0x000fe40000800000 */
[----:B------:R-:W-:Y:S02]  /*03a0*/  ISETP.NE.AND P1, PT, R10, -0x1, PT ;  /* 0xffffffff0a00780c */ /* 0x000fe40003f25270 */
[----:B------:R-:W-:Y:S01]  /*03b0*/  ISETP.NE.AND P5, PT, R25, -0x1, PT ;  /* 0xffffffff1900780c */ /* 0x000fe20003fa5270 */
[----:B------:R1:W-:Y:S01]  /*03c0*/  STL.64 [R1+0x8], R2 ;  /* 0x0000080201007387 */ /* 0x0003e20000100a00 */
[----:B------:R-:W-:-:S03]  /*03d0*/  ISETP.NE.AND P0, PT, R26, -0x1, PT ;  /* 0xffffffff1a00780c */ /* 0x000fc60003f05270 */
[----:B------:R2:W-:Y:S01]  /*03e0*/  STL.64 [R1+0x10], R4 ;  /* 0x0000100401007387 */ /* 0x0005e20000100a00 */
[----:B------:R-:W-:Y:S02]  /*03f0*/  ISETP.NE.AND P4, PT, R27, -0x1, PT ;  /* 0xffffffff1b00780c */ /* 0x000fe40003f85270 */
[----:B------:R-:W-:Y:S02]  /*0400*/  ISETP.NE.AND P3, PT, R28, -0x1, PT ;  /* 0xffffffff1c00780c */ /* 0x000fe40003f65270 */
[----:B-1----:R-:W-:Y:S02]  /*0410*/  SEL R3, RZ, 0x1, P6 ;  /* 0x00000001ff037807 */ /* 0x002fe40003000000 */
[----:B------:R-:W-:Y:S02]  /*0420*/  ISETP.NE.AND P6, PT, R7, -0x1, PT ;  /* 0xffffffff0700780c */ /* 0x000fe40003fc5270 */
[----:B------:R-:W-:Y:S02]  /*0430*/  SEL R2, RZ, 0x1, P1 ;  /* 0x00000001ff027807 */ /* 0x000fe40000800000 */
[----:B------:R-:W-:-:S02]  /*0440*/  ISETP.NE.AND P1, PT, R8, -0x1, PT ;  /* 0xffffffff0800780c */ /* 0x000fc40003f25270 */
[----:B--2---:R-:W-:Y:S02]  /*0450*/  SEL R4, RZ, 0x1, P5 ;  /* 0x00000001ff047807 */ /* 0x004fe40002800000 */
[----:B------:R-:W-:Y:S02]  /*0460*/  ISETP.NE.AND P2, PT, R9, -0x1, PT ;  /* 0xffffffff0900780c */ /* 0x000fe40003f45270 */
[----:B------:R-:W-:Y:S02]  /*0470*/  ISETP.NE.AND P5, PT, R6, -0x1, PT ;  /* 0xffffffff0600780c */ /* 0x000fe40003fa5270 */
[----:B------:R-:W-:Y:S02]  /*0480*/  SEL R5, RZ, 0x1, P0 ;  /* 0x00000001ff057807 */ /* 0x000fe40000000000 */
[----:B------:R-:W-:Y:S02]  /*0490*/  SEL R10, RZ, 0x1, P6 ;  /* 0x00000001ff0a7807 */ /* 0x000fe40003000000 */
[----:B------:R-:W-:-:S02]  /*04a0*/  SEL R9, RZ, 0x1, P1 ;  /* 0x00000001ff097807 */ /* 0x000fc40000800000 */
[----:B------:R-:W-:Y:S02]  /*04b0*/  SEL R6, RZ, 0x1, P4 ;  /* 0x00000001ff067807 */ /* 0x000fe40002000000 */
[----:B------:R-:W-:Y:S02]  /*04c0*/  SEL R7, RZ, 0x1, P3 ;  /* 0x00000001ff077807 */ /* 0x000fe40001800000 */
[----:B------:R-:W-:Y:S02]  /*04d0*/  SEL R8, RZ, 0x1, P2 ;  /* 0x00000001ff087807 */ /* 0x000fe40001000000 */
[----:B------:R-:W-:Y:S02]  /*04e0*/  SEL R11, RZ, 0x1, P5 ;  /* 0x00000001ff0b7807 */ /* 0x000fe40002800000 */
[----:B------:R-:W-:Y:S02]  /*04f0*/  ISETP.NE.AND P1, PT, R15, -0x1, PT ;  /* 0xffffffff0f00780c */ /* 0x000fe40003f25270 */
[----:B------:R-:W-:-:S02]  /*0500*/  ISETP.NE.AND P2, PT, R16, -0x1, PT ;  /* 0xffffffff1000780c */ /* 0x000fc40003f45270 */
[----:B------:R-:W-:Y:S02]  /*0510*/  ISETP.NE.AND P3, PT, R17, -0x1, PT ;  /* 0xffffffff1100780c */ /* 0x000fe40003f65270 */
[----:B------:R-:W-:Y:S02]  /*0520*/  ISETP.NE.AND P4, PT, R20, -0x1, PT ;  /* 0xffffffff1400780c */ /* 0x000fe40003f85270 */
[----:B------:R-:W-:Y:S01]  /*0530*/  ISETP.NE.AND P5, PT, R21, -0x1, PT ;  /* 0xffffffff1500780c */ /* 0x000fe20003fa5270 */
[----:B------:R1:W-:Y:S04]  /*0540*/  STL.64 [R1+0x28], R6 ;  /* 0x0000280601007387 */ /* 0x0003e80000100a00 */
[----:B------:R2:W-:Y:S04]  /*0550*/  STL.64 [R1+0x30], R8 ;  /* 0x0000300801007387 */ /* 0x0005e80000100a00 */
[----:B------:R0:W-:Y:S01]  /*0560*/  STL.64 [R1+0x38], R10 ;  /* 0x0000380a01007387 */ /* 0x0001e20000100a00 */
[----:B-1----:R-:W-:-:S02]  /*0570*/  SEL R6, RZ, 0x1, P1 ;  /* 0x00000001ff067807 */ /* 0x002fc40000800000 */
[----:B------:R-:W-:Y:S02]  /*0580*/  SEL R7, RZ, 0x1, P2 ;  /* 0x00000001ff077807 */ /* 0x000fe40001000000 */
[----:B--2---:R-:W-:Y:S02]  /*0590*/  SEL R8, RZ, 0x1, P3 ;  /* 0x00000001ff087807 */ /* 0x004fe40001800000 */
[----:B------:R-:W-:Y:S02]  /*05a0*/  SEL R9, RZ, 0x1, P4 ;  /* 0x00000001ff097807 */ /* 0x000fe40002000000 */
[----:B0-----:R-:W-:Y:S01]  /*05b0*/  SEL R10, RZ, 0x1, P5 ;  /* 0x00000001ff0a7807 */ /* 0x001fe20002800000 */
[----:B------:R-:W-:Y:S04]  /*05c0*/  STL.64 [R1+0x48], R6 ;  /* 0x0000480601007387 */ /* 0x000fe80000100a00 */
[----:B------:R-:W-:Y:S04]  /*05d0*/  STL.64 [R1+0x50], R8 ;  /* 0x0000500801007387 */ /* 0x000fe80000100a00 */
[----:B------:R0:W-:Y:S01]  /*05e0*/  STL.64 [R1+0x18], R2 ;  /* 0x0000180201007387 */ /* 0x0001e20000100a00 */
[----:B------:R-:W-:-:S03]  /*05f0*/  UIADD3 UR4, UP0, UPT, UR4, 0xc, URZ ;  /* 0x0000000c04047890 */ /* 0x000fc6000ff1e0ff */
[----:B------:R1:W-:Y:S01]  /*0600*/  STL.64 [R1+0x20], R4 ;  /* 0x0000200401007387 */ /* 0x0003e20000100a00 */
[----:B------:R-:W-:Y:S01]  /*0610*/  UIADD3.X UR5, UPT, UPT, URZ, UR5, URZ, UP0, !UPT ;  /* 0x00000005ff057290 */ /* 0x000fe200087fe4ff */
[----:B0-----:R-:W-:Y:S02]  /*0620*/  IMAD.MOV.U32 R3, RZ, RZ, RZ ;  /* 0x000000ffff037224 */ /* 0x001fe400078e00ff */
[----:B-1----:R-:W-:Y:S01]  /*0630*/  IMAD.MOV.U32 R4, RZ, RZ, R1 ;  /* 0x000000ffff047224 */ /* 0x002fe200078e0001 */
[----:B----4-:R-:W-:-:S04]  /*0640*/  ISETP.NE.AND P0, PT, R14, -0x1, PT ;  /* 0xffffffff0e00780c */ /* 0x010fc80003f05270 */
[----:B------:R-:W-:Y:S02]  /*0650*/  SEL R15, RZ, 0x1, P0 ;  /* 0x00000001ff0f7807 */ /* 0x000fe40000000000 */
[----:B------:R-:W-:Y:S02]  /*0660*/  ISETP.NE.AND P0, PT, R24, -0x1, PT ;  /* 0xffffffff1800780c */ /* 0x000fe40003f05270 */
[----:B---3--:R-:W-:-:S04]  /*0670*/  ISETP.NE.AND P6, PT, R12, -0x1, PT ;  /* 0xffffffff0c00780c */ /* 0x008fc80003fc5270 */
[----:B------:R-:W-:Y:S02]  /*0680*/  SEL R14, RZ, 0x1, P6 ;  /* 0x00000001ff0e7807 */ /* 0x000fe40003000000 */
[----:B-----5:R-:W-:Y:S02]  /*0690*/  ISETP.NE.AND P6, PT, R23, -0x1, PT ;  /* 0xffffffff1700780c */ /* 0x020fe40003fc5270 */
[----:B------:R-:W-:Y:S02]  /*06a0*/  SEL R12, RZ, 0x1, P0 ;  /* 0x00000001ff0c7807 */ /* 0x000fe40000000000 */
[----:B------:R-:W-:Y:S01]  /*06b0*/  SEL R11, RZ, 0x1, P6 ;  /* 0x00000001ff0b7807 */ /* 0x000fe20003000000 */
[----:B------:R0:W-:Y:S04]  /*06c0*/  STL.64 [R1+0x40], R14 ;  /* 0x0000400e01007387 */ /* 0x0001e80000100a00 */
[----:B------:R0:W-:Y:S04]  /*06d0*/  STL.64 [R1+0x58], R10 ;  /* 0x0000580a01007387 */ /* 0x0001e80000100a00 */
[----:B------:R0:W-:Y:S01]  /*06e0*/  STL [R1+0x60], R12 ;  /* 0x0000600c01007387 */ /* 0x0001e20000100800 */
[----:B------:R-:W-:-:S02]  /*06f0*/  IMAD.IADD R2, R0, 0x1, -R13 ;  /* 0x0000000100027824 */ /* 0x000fc400078e0a0d */
[C---:B------:R-:W-:Y:S02]  /*0700*/  IMAD.IADD R0, R13.reuse, 0x1, -R0 ;  /* 0x000000010d007824 */ /* 0x040fe400078e0a00 */
[----:B------:R-:W-:Y:S01]  /*0710*/  IMAD.MOV.U32 R24, RZ, RZ, 0x1 ;  /* 0x00000001ff187424 */ /* 0x000fe200078e00ff */
[----:B------:R-:W-:Y:S01]  /*0720*/  ISETP.GE.AND P2, PT, R2, 0x1, PT ;  /* 0x000000010200780c */ /* 0x000fe20003f46270 */
[----:B------:R-:W-:Y:S02]  /*0730*/  VIADD R2, R22, 0xfffffffa ;  /* 0xfffffffa16027836 */ /* 0x000fe40000000000 */
[----:B------:R-:W-:-:S10]  /*0740*/  IMAD.SHL.U32 R13, R13, 0x4, RZ ;  /* 0x000000040d0d7824 */ /* 0x000fd400078e00ff */
.L_x_39:
[----:B-1----:R-:W-:-:S05]  /*0750*/  IMAD R6, R3, 0x4, R4 ;  /* 0x0000000403067824 */ /* 0x002fca00078e0204 */
[----:B------:R-:W2:Y:S01]  /*0760*/  LDL R23, [R6] ;  /* 0x0000000006177983 */ /* 0x000ea20000100800 */
[----:B------:R-:W-:Y:S01]  /*0770*/  BSSY.RECONVERGENT B3, `(.L_x_0) ;  /* 0x0000102000037945 */ /* 0x000fe20003800200 */
[----:B------:R-:W-:Y:S01]  /*0780*/  IMAD.MOV.U32 R7, RZ, RZ, R3 ;  /* 0x000000ffff077224 */ /* 0x000fe200078e0003 */
[----:B--2---:R-:W-:-:S13]  /*0790*/  ISETP.NE.AND P0, PT, R23, RZ, PT ;  /* 0x000000ff1700720c */ /* 0x004fda0003f05270 */
[----:B------:R-:W-:Y:S05]  /*07a0*/  @!P0 BRA `(.L_x_1) ;  /* 0x0000000c00f48947 */ /* 0x000fea0003800000 */
[----:B------:R-:W-:Y:S01]  /*07b0*/  LOP3.LUT P0, RZ, R24, 0xff, RZ, 0xc0, !PT ;  /* 0x000000ff18ff7812 */ /* 0x000fe2000780c0ff */
[----:B------:R-:W-:Y:S01]  /*07c0*/  BSSY.RECONVERGENT B2, `(.L_x_2) ;  /* 0x00000b9000027945 */ /* 0x000fe20003800200 */
[----:B------:R-:W-:Y:S02]  /*07d0*/  IMAD.MOV.U32 R5, RZ, RZ, 0x1 ;  /* 0x00000001ff057424 */ /* 0x000fe400078e00ff */
[----:B------:R-:W-:-:S13]  /*07e0*/  ISETP.GT.OR P0, PT, R23, 0x5, !P0 ;  /* 0x000000051700780c */ /* 0x000fda0004704670 */
[----:B------:R-:W-:Y:S05]  /*07f0*/  @P0 BRA `(.L_x_3) ;  /* 0x0000000800d40947 */ /* 0x000fea0003800000 */
[----:B------:R-:W-:Y:S01]  /*0800*/  IMAD.HI R5, R3, 0x66666667, RZ ;  /* 0x6666666703057827 */ /* 0x000fe200078e02ff */
[----:B0-----:R-:W0:Y:S01]  /*0810*/  LDC.64 R10, c[0x0][0x380] ;  /* 0x0000e000ff0a7b82 */ /* 0x001e220000000a00 */
[----:B------:R-:W-:Y:S03]  /*0820*/  BSSY.RECONVERGENT B1, `(.L_x_4) ;  /* 0x00000af000017945 */ /* 0x000fe60003800200 */
[----:B------:R-:W-:-:S04]  /*0830*/  SHF.R.S32.HI R8, RZ, 0x1, R5 ;  /* 0x00000001ff087819 */ /* 0x000fc80000011405 */
[----:B------:R-:W-:-:S05]  /*0840*/  LEA.HI R8, R5, R8, RZ, 0x1 ;  /* 0x0000000805087211 */ /* 0x000fca00078f08ff */
[----:B------:R-:W-:-:S04]  /*0850*/  IMAD R25, R8, -0x5, R3 ;  /* 0xfffffffb08197824 */ /* 0x000fc800078e0203 */
[----:B------:R-:W-:Y:S01]  /*0860*/  IMAD.IADD R5, R22, 0x1, R25 ;  /* 0x0000000116057824 */ /* 0x000fe200078e0219 */
[----:B------:R-:W-:-:S05]  /*0870*/  IADD3 R9, PT, PT, -R25, R3, R22 ;  /* 0x0000000319097210 */ /* 0x000fca0007ffe116 */
[----:B0-----:R-:W-:-:S04]  /*0880*/  IMAD.WIDE R8, R9, 0x4, R10 ;  /* 0x0000000409087825 */ /* 0x001fc800078e020a */
[----:B------:R-:W-:-:S07]  /*0890*/  IMAD.WIDE R10, R5, 0x4, R10 ;  /* 0x00000004050a7825 */ /* 0x000fce00078e020a */
.L_x_30:
[----:B------:R-:W-:Y:S01]  /*08a0*/  ISETP.NE.AND P0, PT, R25, RZ, PT ;  /* 0x000000ff1900720c */ /* 0x000fe20003f05270 */
[----:B------:R-:W-:Y:S04]  /*08b0*/  BSSY.RECONVERGENT B0, `(.L_x_5) ;  /* 0x00000a3000007945 */ /* 0x000fe80003800200 */
[----:B------:R-:W-:Y:S01]  /*08c0*/  BSSY.RELIABLE B4, `(.L_x_6) ;  /* 0x000002a000047945 */ /* 0x000fe20003800100 */
[----:B0-----:R-:W-:Y:S02]  /*08d0*/  IMAD.MOV.U32 R12, RZ, RZ, R23 ;  /* 0x000000ffff0c7224 */ /* 0x001fe400078e0017 */
[----:B------:R-:W-:-:S05]  /*08e0*/  VIADD R23, R23, 0x1 ;  /* 0x0000000117177836 */ /* 0x000fca0000000000 */
[----:B------:R-:W-:Y:S05]  /*08f0*/  @!P0 BRA `(.L_x_7) ;  /* 0x0000000000208947 */ /* 0x000fea0003800000 */
[----:B------:R-:W2:Y:S01]  /*0900*/  LDG.E R5, desc[UR6][R8.64] ;  /* 0x0000000608057981 */ /* 0x000ea2000c1e1900 */
[----:B------:R-:W-:Y:S01]  /*0910*/  PLOP3.LUT P0, PT, PT, PT, PT, 0x80, 0x8 ;  /* 0x000000000008781c */ /* 0x000fe20003f0f070 */
[----:B------:R-:W-:Y:S01]  /*0920*/  IMAD.MOV.U32 R24, RZ, RZ, 0x1 ;  /* 0x00000001ff187424 */ /* 0x000fe200078e00ff */
[----:B--2---:R-:W-:-:S13]  /*0930*/  ISETP.NE.AND P1, PT, R12, R5, PT ;  /* 0x000000050c00720c */ /* 0x004fda0003f25270 */
[----:B------:R-:W-:Y:S05]  /*0940*/  @!P1 BREAK.RELIABLE B4 ;  /* 0x0000000000049942 */ /* 0x000fea0003800100 */
[----:B------:R-:W-:Y:S05]  /*0950*/  @!P1 BRA `(.L_x_8) ;  /* 0x0000000800609947 */ /* 0x000fea0003800000 */
[----:B------:R-:W-:-:S13]  /*0960*/  ISETP.NE.AND P0, PT, R25, 0x1, PT ;  /* 0x000000011900780c */ /* 0x000fda0003f05270 */
[----:B------:R-:W-:Y:S05]  /*0970*/  @!P0 BRA `(.L_x_9) ;  /* 0x0000000000208947 */ /* 0x000fea0003800000 */
.L_x_7:
        /* <DEDUP_REMOVED lines=8> */
.L_x_9:
        /* <DEDUP_REMOVED lines=8> */
.L_x_10:
        /* <DEDUP_REMOVED lines=8> */
.L_x_11:
[----:B------:R-:W2:Y:S01]  /*0b00*/  LDG.E R5, desc[UR6][R8.64+0x10] ;  /* 0x0000100608057981 */ /* 0x000ea2000c1e1900 */
[----:B------:R-:W-:Y:S01]  /*0b10*/  PLOP3.LUT P0, PT, PT, PT, PT, 0x80, 0x8 ;  /* 0x000000000008781c */ /* 0x000fe20003f0f070 */
[----:B------:R-:W-:Y:S01]  /*0b20*/  IMAD.MOV.U32 R24, RZ, RZ, 0x1 ;  /* 0x00000001ff187424 */ /* 0x000fe200078e00ff */
[----:B--2---:R-:W-:-:S13]  /*0b30*/  ISETP.NE.AND P1, PT, R12, R5, PT ;  /* 0x000000050c00720c */ /* 0x004fda0003f25270 */
[----:B------:R-:W-:Y:S05]  /*0b40*/  @!P1 BREAK.RELIABLE B4 ;  /* 0x0000000000049942 */ /* 0x000fea0003800100 */
[----:B------:R-:W-:Y:S05]  /*0b50*/  @!P1 BRA `(.L_x_8) ;  /* 0x0000000400e09947 */ /* 0x000fea0003800000 */
.L_x_12:
[----:B------:R-:W-:Y:S05]  /*0b60*/  BSYNC.RELIABLE B4 ;  /* 0x0000000000047941 */ /* 0x000fea0003800100 */
.L_x_6:
[----:B------:R-:W-:Y:S01]  /*0b70*/  VIADD R5, R3, 0x4 ;  /* 0x0000000403057836 */ /* 0x000fe20000000000 */
[----:B------:R-:W-:Y:S04]  /*0b80*/  BSSY.RELIABLE B4, `(.L_x_13) ;  /* 0x0000009000047945 */ /* 0x000fe80003800100 */
[----:B------:R-:W-:-:S13]  /*0b90*/  ISETP.GE.U32.AND P0, PT, R5, 0x9, PT ;  /* 0x000000090500780c */ /* 0x000fda0003f06070 */
[----:B------:R-:W-:Y:S05]  /*0ba0*/  @!P0 BRA `(.L_x_14) ;  /* 0x0000000000188947 */ /* 0x000fea0003800000 */
[----:B------:R-:W2:Y:S01]  /*0bb0*/  LDG.E R5, desc[UR6][R10.64] ;  /* 0x000000060a057981 */ /* 0x000ea2000c1e1900 */
[----:B------:R-:W-:Y:S01]  /*0bc0*/  PLOP3.LUT P0, PT, PT, PT, PT, 0x80, 0x8 ;  /* 0x000000000008781c */ /* 0x000fe20003f0f070 */
[----:B------:R-:W-:Y:S01]  /*0bd0*/  IMAD.MOV.U32 R24, RZ, RZ, 0x1 ;  /* 0x00000001ff187424 */ /* 0x000fe200078e00ff */
[----:B--2---:R-:W-:-:S13]  /*0be0*/  ISETP.NE.AND P1, PT, R12, R5, PT ;  /* 0x000000050c00720c */ /* 0x004fda0003f25270 */
[----:B------:R-:W-:Y:S05]  /*0bf0*/  @!P1 BREAK.RELIABLE B4 ;  /* 0x0000000000049942 */ /* 0x000fea0003800100 */
[----:B------:R-:W-:Y:S05]  /*0c00*/  @!P1 BRA `(.L_x_8) ;  /* 0x0000000400b49947 */ /* 0x000fea0003800000 */
.L_x_14:
[----:B------:R-:W-:Y:S05]  /*0c10*/  BSYNC.RELIABLE B4 ;  /* 0x0000000000047941 */ /* 0x000fea0003800100 */
.L_x_13:
        /* <DEDUP_REMOVED lines=10> */
.L_x_16:
[----:B------:R-:W-:Y:S05]  /*0cc0*/  BSYNC.RELIABLE B4 ;  /* 0x0000000000047941 */ /* 0x000fea0003800100 */
.L_x_15:
        /* <DEDUP_REMOVED lines=10> */
.L_x_18:
[----:B------:R-:W-:Y:S05]  /*0d70*/  BSYNC.RELIABLE B4 ;  /* 0x0000000000047941 */ /* 0x000fea0003800100 */
.L_x_17:
        /* <DEDUP_REMOVED lines=10> */
.L_x_20:
[----:B------:R-:W-:Y:S05]  /*0e20*/  BSYNC.RELIABLE B4 ;  /* 0x0000000000047941 */ /* 0x000fea0003800100 */
.L_x_19:
        /* <DEDUP_REMOVED lines=10> */
.L_x_22:
[----:B------:R-:W-:Y:S05]  /*0ed0*/  BSYNC.RELIABLE B4 ;  /* 0x0000000000047941 */ /* 0x000fea0003800100 */
.L_x_21:
[----:B------:R-:W-:Y:S01]  /*0ee0*/  IMAD.WIDE R14, R3, 0x4, R18 ;  /* 0x00000004030e7825 */ /* 0x000fe200078e0212 */
[----:B------:R-:W-:Y:S02]  /*0ef0*/  PLOP3.LUT P0, PT, PT, PT, PT, 0x8, 0x80 ;  /* 0x000000000080781c */ /* 0x000fe40003f0e170 */
[----:B------:R-:W-:Y:S02]  /*0f00*/  PRMT R24, RZ, 0x7610, R24 ;  /* 0x00007610ff187816 */ /* 0x000fe40000000018 */
[----:B------:R0:W-:Y:S01]  /*0f10*/  STG.E desc[UR6][R14.64], R12 ;  /* 0x0000000c0e007986 */ /* 0x0001e2000c101906 */
[----:B------:R-:W-:Y:S08]  /*0f20*/  @!P2 BRA `(.L_x_8) ;  /* 0x0000000000eca947 */ /* 0x000ff00003800000 */
[----:B------:R-:W-:Y:S02]  /*0f30*/  IMAD.MOV.U32 R27, RZ, RZ, R13 ;  /* 0x000000ffff1b7224 */ /* 0x000fe400078e000d */
[----:B------:R-:W-:-:S07]  /*0f40*/  IMAD.MOV.U32 R5, RZ, RZ, R0 ;  /* 0x000000ffff057224 */ /* 0x000fce00078e0000 */
.L_x_29:
[----:B0-----:R-:W-:Y:S02]  /*0f50*/  IMAD.U32 R14, RZ, RZ, UR4 ;  /* 0x00000004ff0e7e24 */ /* 0x001fe4000f8e00ff */
[----:B------:R-:W-:Y:S02]  /*0f60*/  IMAD.U32 R15, RZ, RZ, UR5 ;  /* 0x00000005ff0f7e24 */ /* 0x000fe4000f8e00ff */
[----:B------:R-:W-:-:S05]  /*0f70*/  IMAD.WIDE R14, R27, 0x4, R14 ;  /* 0x000000041b0e7825 */ /* 0x000fca00078e020e */
[----:B------:R-:W2:Y:S04]  /*0f80*/  LDG.E R16, desc[UR6][R14.64+-0xc] ;  /* 0xfffff4060e107981 */ /* 0x000ea8000c1e1900 */
[----:B------:R-:W2:Y:S01]  /*0f90*/  LDG.E R17, desc[UR6][R14.64+-0x8] ;  /* 0xfffff8060e117981 */ /* 0x000ea2000c1e1900 */
[----:B------:R-:W-:Y:S01]  /*0fa0*/  BSSY.RELIABLE B4, `(.L_x_23) ;  /* 0x000002d000047945 */ /* 0x000fe20003800100 */
[----:B--2---:R-:W-:-:S04]  /*0fb0*/  IMAD R16, R16, 0x5, R17 ;  /* 0x0000000510107824 */ /* 0x004fc800078e0211 */
[----:B------:R-:W-:-:S05]  /*0fc0*/  VIADD R21, R16, 0xfffffffa ;  /* 0xfffffffa10157836 */ /* 0x000fca0000000000 */
[----:B------:R-:W-:-:S13]  /*0fd0*/  ISETP.NE.AND P0, PT, R21, R3, PT ;  /* 0x000000031500720c */ /* 0x000fda0003f05270 */
[----:B------:R-:W-:Y:S05]  /*0fe0*/  @!P0 BRA `(.L_x_24) ;  /* 0x0000000000188947 */ /* 0x000fea0003800000 */
[----:B------:R-:W2:Y:S04]  /*0ff0*/  LDG.E R16, desc[UR6][R14.64+-0x4] ;  /* 0xfffffc060e107981 */ /* 0x000ea8000c1e1900 */
[----:B------:R-:W2:Y:S02]  /*1000*/  LDG.E R17, desc[UR6][R14.64] ;  /* 0x000000060e117981 */ /* 0x000ea4000c1e1900 */
[----:B--2---:R-:W-:-:S04]  /*1010*/  IMAD R16, R16, 0x5, R17 ;  /* 0x0000000510107824 */ /* 0x004fc800078e0211 */
[----:B------:R-:W-:-:S05]  /*1020*/  VIADD R16, R16, 0xfffffffa ;  /* 0xfffffffa10107836 */ /* 0x000fca0000000000 */
[----:B------:R-:W-:-:S13]  /*1030*/  ISETP.NE.AND P0, PT, R16, R3, PT ;  /* 0x000000031000720c */ /* 0x000fda0003f05270 */
[----:B------:R-:W-:Y:S05]  /*1040*/  @P0 BRA `(.L_x_25) ;  /* 0x0000000000880947 */ /* 0x000fea0003800000 */
.L_x_24:
[----:B------:R-:W0:Y:S01]  /*1050*/  LDC.64 R16, c[0x0][0x380] ;  /* 0x0000e000ff107b82 */ /* 0x000e220000000a00 */
[----:B------:R-:W-:-:S04]  /*1060*/  IMAD.IADD R21, R22, 0x1, R21 ;  /* 0x0000000116157824 */ /* 0x000fc800078e0215 */
[----:B0-----:R-:W-:-:S05]  /*1070*/  IMAD.WIDE R20, R21, 0x4, R16 ;  /* 0x0000000415147825 */ /* 0x001fca00078e0210 */
[----:B------:R-:W2:Y:S01]  /*1080*/  LDG.E R24, desc[UR6][R20.64] ;  /* 0x0000000614187981 */ /* 0x000ea2000c1e1900 */
[----:B------:R-:W-:Y:S01]  /*1090*/  BSSY.RELIABLE B5, `(.L_x_26) ;  /* 0x0000014000057945 */ /* 0x000fe20003800100 */
[----:B--2---:R-:W-:-:S13]  /*10a0*/  ISETP.NE.AND P0, PT, R24, -0x1, PT ;  /* 0xffffffff1800780c */ /* 0x004fda0003f05270 */
[----:B------:R-:W-:Y:S05]  /*10b0*/  @P0 BRA `(.L_x_27) ;  /* 0x00000000000c0947 */ /* 0x000fea0003800000 */
[----:B------:R0:W5:Y:S04]  /*10c0*/  LDG.E R29, desc[UR6][R14.64+-0x4] ;  /* 0xfffffc060e1d7981 */ /* 0x000168000c1e1900 */
[----:B------:R0:W5:Y:S01]  /*10d0*/  LDG.E R26, desc[UR6][R14.64] ;  /* 0x000000060e1a7981 */ /* 0x000162000c1e1900 */
[----:B------:R-:W-:Y:S05]  /*10e0*/  BRA `(.L_x_28) ;  /* 0x0000000000387947 */ /* 0x000fea0003800000 */
.L_x_27:
[----:B------:R-:W2:Y:S04]  /*10f0*/  LDG.E R29, desc[UR6][R14.64+-0x4] ;  /* 0xfffffc060e1d7981 */ /* 0x000ea8000c1e1900 */
[----:B------:R-:W3:Y:S01]  /*1100*/  LDG.E R26, desc[UR6][R14.64] ;  /* 0x000000060e1a7981 */ /* 0x000ee2000c1e1900 */
[----:B--2---:R-:W-:-:S04]  /*1110*/  IMAD R21, R29, 0x5, R2 ;  /* 0x000000051d157824 */ /* 0x004fc800078e0202 */
[----:B---3--:R-:W-:-:S04]  /*1120*/  IMAD.IADD R21, R26, 0x1, R21 ;  /* 0x000000011a157824 */ /* 0x008fc800078e0215 */
[----:B------:R-:W-:-:S06]  /*1130*/  IMAD.WIDE R20, R21, 0x4, R16 ;  /* 0x0000000415147825 */ /* 0x000fcc00078e0210 */
[----:B------:R-:W2:Y:S01]  /*1140*/  LDG.E R21, desc[UR6][R20.64] ;  /* 0x0000000614157981 */ /* 0x000ea2000c1e1900 */
[----:B------:R-:W-:Y:S02]  /*1150*/  PLOP3.LUT P0, PT, PT, PT, PT, 0x80, 0x8 ;  /* 0x000000000008781c */ /* 0x000fe40003f0f070 */
[----:B--2---:R-:W-:-:S04]  /*1160*/  ISETP.GE.AND P1, PT, R24, R21, PT ;  /* 0x000000151800720c */ /* 0x004fc80003f26270 */
[----:B------:R-:W-:-:S04]  /*1170*/  ISETP.NE.AND P1, PT, R21, -0x1, !P1 ;  /* 0xffffffff1500780c */ /* 0x000fc80004f25270 */
[----:B------:R-:W-:Y:S01]  /*1180*/  ISETP.EQ.OR P1, PT, R24, 0x1, P1 ;  /* 0x000000011800780c */ /* 0x000fe20000f22670 */
[----:B------:R-:W-:-:S12]  /*1190*/  IMAD.MOV.U32 R24, RZ, RZ, 0x1 ;  /* 0x00000001ff187424 */ /* 0x000fd800078e00ff */
[----:B------:R-:W-:Y:S05]  /*11a0*/  @P1 BREAK.RELIABLE B5 ;  /* 0x0000000000051942 */ /* 0x000fea0003800100 */
[----:B------:R-:W-:Y:S05]  /*11b0*/  @P1 BREAK.RELIABLE B4 ;  /* 0x0000000000041942 */ /* 0x000fea0003800100 */
[----:B------:R-:W-:Y:S05]  /*11c0*/  @P1 BRA `(.L_x_8) ;  /* 0x0000000000441947 */ /* 0x000fea0003800000 */
.L_x_28:
[----:B------:R-:W-:Y:S05]  /*11d0*/  BSYNC.RELIABLE B5 ;  /* 0x0000000000057941 */ /* 0x000fea0003800100 */
.L_x_26:
[----:B-----5:R-:W-:-:S04]  /*11e0*/  IMAD R29, R29, 0x5, R2 ;  /* 0x000000051d1d7824 */ /* 0x020fc800078e0202 */
[----:B------:R-:W-:-:S04]  /*11f0*/  IMAD.IADD R29, R29, 0x1, R26 ;  /* 0x000000011d1d7824 */ /* 0x000fc800078e021a */
[----:B------:R-:W-:-:S06]  /*1200*/  IMAD.WIDE R16, R29, 0x4, R16 ;  /* 0x000000041d107825 */ /* 0x000fcc00078e0210 */
[----:B------:R-:W2:Y:S01]  /*1210*/  LDG.E R16, desc[UR6][R16.64] ;  /* 0x0000000610107981 */ /* 0x000ea2000c1e1900 */
[----:B------:R-:W-:Y:S01]  /*1220*/  PLOP3.LUT P0, PT, PT, PT, PT, 0x80, 0x8 ;  /* 0x000000000008781c */ /* 0x000fe20003f0f070 */
[----:B------:R-:W-:Y:S01]  /*1230*/  IMAD.MOV.U32 R24, RZ, RZ, 0x1 ;  /* 0x00000001ff187424 */ /* 0x000fe200078e00ff */
[----:B--2---:R-:W-:-:S13]  /*1240*/  ISETP.NE.AND P1, PT, R16, 0x5, PT ;  /* 0x000000051000780c */ /* 0x004fda0003f25270 */
[----:B------:R-:W-:Y:S05]  /*1250*/  @!P1 BREAK.RELIABLE B4 ;  /* 0x0000000000049942 */ /* 0x000fea0003800100 */
[----:B------:R-:W-:Y:S05]  /*1260*/  @!P1 BRA `(.L_x_8) ;  /* 0x00000000001c9947 */ /* 0x000fea0003800000 */
.L_x_25:
[----:B------:R-:W-:Y:S05]  /*1270*/  BSYNC.RELIABLE B4 ;  /* 0x0000000000047941 */ /* 0x000fea0003800100 */
.L_x_23:
[----:B------:R-:W-:Y:S02]  /*1280*/  VIADD R5, R5, 0x1 ;  /* 0x0000000105057836 */ /* 0x000fe40000000000 */
[----:B------:R-:W-:-:S03]  /*1290*/  VIADD R27, R27, 0x4 ;  /* 0x000000041b1b7836 */ /* 0x000fc60000000000 */
[----:B------:R-:W-:-:S13]  /*12a0*/  ISETP.NE.AND P0, PT, R5, RZ, PT ;  /* 0x000000ff0500720c */ /* 0x000fda0003f05270 */
[----:B------:R-:W-:Y:S05]  /*12b0*/  @P0 BRA `(.L_x_29) ;  /* 0xfffffffc00240947 */ /* 0x000fea000383ffff */
[----:B------:R-:W-:Y:S02]  /*12c0*/  PLOP3.LUT P0, PT, PT, PT, PT, 0x8, 0x80 ;  /* 0x000000000080781c */ /* 0x000fe40003f0e170 */
[----:B------:R-:W-:-:S11]  /*12d0*/  PRMT R24, RZ, 0x7610, R24 ;  /* 0x00007610ff187816 */ /* 0x000fd60000000018 */
.L_x_8:
[----:B------:R-:W-:Y:S05]  /*12e0*/  BSYNC.RECONVERGENT B0 ;  /* 0x0000000000007941 */ /* 0x000fea0003800200 */
.L_x_5:
[----:B------:R-:W-:-:S13]  /*12f0*/  ISETP.LT.AND P1, PT, R12, 0x5, PT ;  /* 0x000000050c00780c */ /* 0x000fda0003f21270 */
[----:B------:R-:W-:Y:S05]  /*1300*/  @P0 BRA P1, `(.L_x_30) ;  /* 0xfffffff400640947 */ /* 0x000fea000083ffff */
[----:B------:R-:W-:Y:S05]  /*1310*/  BSYNC.RECONVERGENT B1 ;  /* 0x0000000000017941 */ /* 0x000fea0003800200 */
.L_x_4:
[----:B------:R1:W-:Y:S01]  /*1320*/  STL [R6], R23 ;  /* 0x0000001706007387 */ /* 0x0003e20000100800 */
[----:B------:R-:W-:-:S04]  /*1330*/  ISETP.NE.AND P0, PT, R23, RZ, PT ;  /* 0x000000ff1700720c */ /* 0x000fc80003f05270 */
[----:B------:R-:W-:-:S09]  /*1340*/  SEL R5, RZ, 0x1, !P0 ;  /* 0x00000001ff057807 */ /* 0x000fd20004000000 */
.L_x_3:
[----:B------:R-:W-:Y:S05]  /*1350*/  BSYNC.RECONVERGENT B2 ;  /* 0x0000000000027941 */ /* 0x000fea0003800200 */
.L_x_2:
[----:B------:R-:W-:Y:S01]  /*1360*/  LOP3.LUT P0, RZ, R24, 0xff, RZ, 0xc0, !PT ;  /* 0x000000ff18ff7812 */ /* 0x000fe2000780c0ff */
[----:B------:R-:W-:-:S12]  /*1370*/  IMAD.MOV.U32 R8, RZ, RZ, 0x1 ;  /* 0x00000001ff087424 */ /* 0x000fd800078e00ff */
[----:B------:R-:W-:Y:S01]  /*1380*/  @!P0 PRMT R24, R8, 0x7610, R24 ;  /* 0x0000761008188816 */ /* 0x000fe20000000018 */
[----:B------:R-:W-:Y:S01]  /*1390*/  @!P0 VIADD R3, R3, 0x1 ;  /* 0x0000000103038836 */ /* 0x000fe20000000000 */
[----:B------:R-:W-:Y:S06]  /*13a0*/  @!P0 BRA `(.L_x_31) ;  /* 0x0000000000f88947 */ /* 0x000fec0003800000 */
[----:B------:R-:W-:Y:S01]  /*13b0*/  ISETP.GT.AND P0, PT, R7, 0x18, PT ;  /* 0x000000180700780c */ /* 0x000fe20003f04270 */
[----:B------:R-:W-:-:S12]  /*13c0*/  BSSY.RECONVERGENT B0, `(.L_x_32) ;  /* 0x000002f000007945 */ /* 0x000fd80003800200 */
[----:B------:R-:W-:Y:S05]  /*13d0*/  @P0 BRA `(.L_x_33) ;  /* 0x0000000000b40947 */ /* 0x000fea0003800000 */
[----:B------:R-:W-:Y:S01]  /*13e0*/  IADD3 R3, PT, PT, -R7, 0x1, RZ ;  /* 0x0000000107037810 */ /* 0x000fe20007ffe1ff */
[----:B------:R-:W-:Y:S03]  /*13f0*/  BSSY.RECONVERGENT B1, `(.L_x_34) ;  /* 0x0000014000017945 */ /* 0x000fe60003800200 */
[----:B------:R-:W-:Y:S01]  /*1400*/  LOP3.LUT P0, R8, R3, 0x3, RZ, 0xc0, !PT ;  /* 0x0000000303087812 */ /* 0x000fe2000780c0ff */
[----:B------:R-:W-:-:S12]  /*1410*/  IMAD.MOV.U32 R3, RZ, RZ, R7 ;  /* 0x000000ffff037224 */ /* 0x000fd800078e0007 */
[----:B------:R-:W-:Y:S05]  /*1420*/  @!P0 BRA `(.L_x_35) ;  /* 0x0000000000408947 */ /* 0x000fea0003800000 */
[----:B------:R2:W-:Y:S01]  /*1430*/  STL [R6], R5 ;  /* 0x0000000506007387 */ /* 0x0005e20000100800 */
[----:B------:R-:W-:Y:S01]  /*1440*/  ISETP.NE.AND P0, PT, R8, 0x1, PT ;  /* 0x000000010800780c */ /* 0x000fe20003f05270 */
[----:B------:R-:W-:-:S12]  /*1450*/  VIADD R3, R7, 0x1 ;  /* 0x0000000107037836 */ /* 0x000fd80000000000 */
[----:B--2---:R-:W-:Y:S05]  /*1460*/  @!P0 BRA `(.L_x_35) ;  /* 0x0000000000308947 */ /* 0x004fea0003800000 */
[----:B------:R-:W2:Y:S02]  /*1470*/  LDL R3, [R6+0x4] ;  /* 0x0000040006037983 */ /* 0x000ea40000100800 */
[----:B--2---:R-:W-:Y:S01]  /*1480*/  ISETP.NE.AND P0, PT, R3, RZ, PT ;  /* 0x000000ff0300720c */ /* 0x004fe20003f05270 */
[----:B------:R-:W-:-:S03]  /*1490*/  VIADD R3, R7, 0x2 ;  /* 0x0000000207037836 */ /* 0x000fc60000000000 */
[----:B------:R-:W-:Y:S02]  /*14a0*/  SEL R5, RZ, 0x1, !P0 ;  /* 0x00000001ff057807 */ /* 0x000fe40004000000 */
[----:B------:R-:W-:-:S03]  /*14b0*/  ISETP.NE.AND P0, PT, R8, 0x2, PT ;  /* 0x000000020800780c */ /* 0x000fc60003f05270 */
[----:B------:R2:W-:Y:S10]  /*14c0*/  STL [R6+0x4], R5 ;  /* 0x0000040506007387 */ /* 0x0005f40000100800 */
[----:B--2---:R-:W-:Y:S05]  /*14d0*/  @!P0 BRA `(.L_x_35) ;  /* 0x0000000000148947 */ /* 0x004fea0003800000 */
[----:B------:R-:W2:Y:S02]  /*14e0*/  LDL R3, [R6+0x8] ;  /* 0x0000080006037983 */ /* 0x000ea40000100800 */
[----:B--2---:R-:W-:Y:S01]  /*14f0*/  ISETP.NE.AND P0, PT, R3, RZ, PT ;  /* 0x000000ff0300720c */ /* 0x004fe20003f05270 */
[----:B------:R-:W-:-:S03]  /*1500*/  VIADD R3, R7, 0x3 ;  /* 0x0000000307037836 */ /* 0x000fc60000000000 */
[----:B------:R-:W-:-:S05]  /*1510*/  SEL R5, RZ, 0x1, !P0 ;  /* 0x00000001ff057807 */ /* 0x000fca0004000000 */
[----:B------:R2:W-:Y:S04]  /*1520*/  STL [R6+0x8], R5 ;  /* 0x0000080506007387 */ /* 0x0005e80000100800 */
.L_x_35:
[----:B------:R-:W-:Y:S05]  /*1530*/  BSYNC.RECONVERGENT B1 ;  /* 0x0000000000017941 */ /* 0x000fea0003800200 */
.L_x_34:
[----:B--2---:R-:W-:-:S05]  /*1540*/  VIADD R5, R7, 0xffffffea ;  /* 0xffffffea07057836 */ /* 0x004fca0000000000 */
[----:B------:R-:W-:-:S13]  /*1550*/  ISETP.GE.U32.AND P0, PT, R5, 0x3, PT ;  /* 0x000000030500780c */ /* 0x000fda0003f06070 */
[----:B------:R-:W-:Y:S05]  /*1560*/  @!P0 BRA `(.L_x_33) ;  /* 0x0000000000508947 */ /* 0x000fea0003800000 */
.L_x_36:
[----:B--2---:R-:W-:-:S05]  /*1570*/  IMAD R5, R3, 0x4, R4 ;  /* 0x0000000403057824 */ /* 0x004fca00078e0204 */
[----:B0-----:R-:W2:Y:S04]  /*1580*/  LDL R10, [R5] ;  /* 0x00000000050a7983 */ /* 0x001ea80000100800 */
[----:B-1----:R-:W3:Y:S04]  /*1590*/  LDL R6, [R5+0x4] ;  /* 0x0000040005067983 */ /* 0x002ee80000100800 */
[----:B------:R-:W4:Y:S04]  /*15a0*/  LDL R8, [R5+0x8] ;  /* 0x0000080005087983 */ /* 0x000f280000100800 */
[----:B------:R-:W5:Y:S01]  /*15b0*/  LDL R9, [R5+0xc] ;  /* 0x00000c0005097983 */ /* 0x000f620000100800 */
[----:B------:R-:W-:Y:S01]  /*15c0*/  VIADD R3, R3, 0x4 ;  /* 0x0000000403037836 */ /* 0x000fe20000000000 */
[----:B--2---:R-:W-:-:S02]  /*15d0*/  ISETP.NE.AND P0, PT, R10, RZ, PT ;  /* 0x000000ff0a00720c */ /* 0x004fc40003f05270 */
[----:B---3--:R-:W-:Y:S02]  /*15e0*/  ISETP.NE.AND P1, PT, R6, RZ, PT ;  /* 0x000000ff0600720c */ /* 0x008fe40003f25270 */
[----:B------:R-:W-:Y:S02]  /*15f0*/  SEL R6, RZ, 0x1, !P0 ;  /* 0x00000001ff067807 */ /* 0x000fe40004000000 */
[----:B----4-:R-:W-:Y:S02]  /*1600*/  ISETP.NE.AND P3, PT, R8, RZ, PT ;  /* 0x000000ff0800720c */ /* 0x010fe40003f65270 */
[----:B------:R-:W-:Y:S01]  /*1610*/  SEL R8, RZ, 0x1, !P1 ;  /* 0x00000001ff087807 */ /* 0x000fe20004800000 */
[----:B------:R2:W-:Y:S01]  /*1620*/  STL [R5], R6 ;  /* 0x0000000605007387 */ /* 0x0005e20000100800 */
[----:B-----5:R-:W-:Y:S02]  /*1630*/  ISETP.NE.AND P4, PT, R9, RZ, PT ;  /* 0x000000ff0900720c */ /* 0x020fe40003f85270 */
[----:B------:R-:W-:Y:S01]  /*1640*/  SEL R10, RZ, 0x1, !P3 ;  /* 0x00000001ff0a7807 */ /* 0x000fe20005800000 */
[----:B------:R2:W-:Y:S01]  /*1650*/  STL [R5+0x4], R8 ;  /* 0x0000040805007387 */ /* 0x0005e20000100800 */
[----:B------:R-:W-:-:S02]  /*1660*/  SEL R12, RZ, 0x1, !P4 ;  /* 0x00000001ff0c7807 */ /* 0x000fc40006000000 */
[----:B------:R-:W-:Y:S01]  /*1670*/  ISETP.NE.AND P0, PT, R3, 0x19, PT ;  /* 0x000000190300780c */ /* 0x000fe20003f05270 */
[----:B------:R2:W-:Y:S04]  /*1680*/  STL [R5+0x8], R10 ;  /* 0x0000080a05007387 */ /* 0x0005e80000100800 */
[----:B------:R2:W-:Y:S08]  /*1690*/  STL [R5+0xc], R12 ;  /* 0x00000c0c05007387 */ /* 0x0005f00000100800 */
[----:B------:R-:W-:Y:S05]  /*16a0*/  @P0 BRA `(.L_x_36) ;  /* 0xfffffffc00b00947 */ /* 0x000fea000383ffff */
.L_x_33:
[----:B------:R-:W-:Y:S05]  /*16b0*/  BSYNC.RECONVERGENT B0 ;  /* 0x0000000000007941 */ /* 0x000fea0003800200 */
.L_x_32:
[----:B------:R-:W-:Y:S01]  /*16c0*/  IMAD.MOV.U32 R3, RZ, RZ, -0x1 ;  /* 0xffffffffff037424 */ /* 0x000fe200078e00ff */
[----:B------:R-:W-:Y:S01]  /*16d0*/  BSSY.RECONVERGENT B0, `(.L_x_37) ;  /* 0x0000009000007945 */ /* 0x000fe20003800200 */
[----:B--2---:R-:W-:-:S05]  /*16e0*/  IMAD.WIDE R8, R7, 0x4, R18 ;  /* 0x0000000407087825 */ /* 0x004fca00078e0212 */
[----:B------:R2:W-:Y:S02]  /*16f0*/  STG.E desc[UR6][R8.64], R3 ;  /* 0x0000000308007986 */ /* 0x0005e4000c101906 */
.L_x_38:
[----:B------:R-:W-:-:S06]  /*1700*/  IMAD R5, R7, 0x4, R4 ;  /* 0x0000000407057824 */ /* 0x000fcc00078e0204 */
[----:B------:R-:W3:Y:S01]  /*1710*/  LDL R5, [R5+-0x4] ;  /* 0xfffffc0005057983 */ /* 0x000ee20000100800 */
[----:B--2---:R-:W-:-:S04]  /*1720*/  VIADD R3, R7, 0xffffffff ;  /* 0xffffffff07037836 */ /* 0x004fc80000000000 */
[----:B------:R-:W-:Y:S01]  /*1730*/  IMAD.MOV.U32 R7, RZ, RZ, R3 ;  /* 0x000000ffff077224 */ /* 0x000fe200078e0003 */
[----:B---3--:R-:W-:-:S13]  /*1740*/  ISETP.NE.AND P0, PT, R5, RZ, PT ;  /* 0x000000ff0500720c */ /* 0x008fda0003f05270 */
[----:B------:R-:W-:Y:S05]  /*1750*/  @!P0 BRA `(.L_x_38) ;  /* 0xfffffffc00e88947 */ /* 0x000fea000383ffff */
[----:B------:R-:W-:Y:S05]  /*1760*/  BSYNC.RECONVERGENT B0 ;  /* 0x0000000000007941 */ /* 0x000fea0003800200 */
.L_x_37:
[----:B------:R-:W-:Y:S05]  /*1770*/  BRA `(.L_x_31) ;  /* 0x0000000000047947 */ /* 0x000fea0003800000 */
.L_x_1:
[----:B------:R-:W-:-:S07]  /*1780*/  VIADD R3, R3, 0x1 ;  /* 0x0000000103037836 */ /* 0x000fce0000000000 */
.L_x_31:
[----:B------:R-:W-:Y:S05]  /*1790*/  BSYNC.RECONVERGENT B3 ;  /* 0x0000000000037941 */ /* 0x000fea0003800200 */
.L_x_0:
[----:B------:R-:W-:-:S13]  /*17a0*/  ISETP.GE.AND P0, PT, R3, 0x19, PT ;  /* 0x000000190300780c */ /* 0x000fda0003f06270 */
[----:B------:R-:W-:Y:S05]  /*17b0*/  @!P0 BRA `(.L_x_39) ;  /* 0xffffffec00e48947 */ /* 0x000fea000383ffff */
[----:B------:R-:W-:Y:S05]  /*17c0*/  EXIT ;  /* 0x000000000000794d */ /* 0x000fea0003800000 */
.L_x_40:
[----:B------:R-:W-:-:S00]  /*17d0*/  BRA `(.L_x_40) ;  /* 0xfffffffc00fc7947 */ /* 0x000fc0000383ffff */
[----:B------:R-:W-:-:S00]  /*17e0*/  NOP ;  /* 0x0000000000007918 */ /* 0x000fc00000000000 */
        /* <DEDUP_REMOVED lines=9> */
.L_x_41:


//--------------------- .nv.shared.reserved.0     --------------------------
	.section	.nv.shared.reserved.0,"aw",@nobits
	.weak		__nv_reservedSMEM_offset_0_alias
	.size		__nv_reservedSMEM_offset_0_alias, 0, 64
	.other		__nv_reservedSMEM_offset_0_alias,@"STO_CUDA_RESERVED_SHARED STV_DEFAULT"
__nv_reservedSMEM_offset_0_alias:
	.zero		0
	.zero		64


//--------------------- .nv.constant0._Z6solverPiS_PlS_ --------------------------
	.section	.nv.constant0._Z6solverPiS_PlS_,"a",@progbits
	.sectionflags	@""
	.align	4
.nv.constant0._Z6solverPiS_PlS_:
	.zero		928


//--------------------- SYMBOLS --------------------------

	.type		.nv.reservedSmem.offset0,@object
	.size		.nv.reservedSmem.offset0,0x4
